//
// Generated by NVIDIA NVVM Compiler
//
// Compiler Build ID: CL-36424714
// Cuda compilation tools, release 13.0, V13.0.88
// Based on NVVM 20.0.0
//

.version 9.0
.target sm_100
.address_size 64

	// .globl	_Z8bottle99Pc
.global .align 1 .b8 text[121] = {95, 95, 32, 98, 111, 116, 116, 108, 101, 115, 32, 111, 102, 32, 98, 101, 101, 114, 32, 111, 110, 32, 116, 104, 101, 32, 119, 97, 108, 108, 44, 32, 95, 95, 32, 98, 111, 116, 116, 108, 101, 115, 32, 111, 102, 32, 98, 101, 101, 114, 33, 10, 84, 97, 107, 101, 32, 111, 110, 101, 32, 100, 111, 119, 110, 44, 32, 97, 110, 100, 32, 112, 97, 115, 115, 32, 105, 116, 32, 97, 114, 111, 117, 110, 100, 44, 32, 35, 35, 32, 98, 111, 116, 116, 108, 101, 115, 32, 111, 102, 32, 98, 101, 101, 114, 32, 111, 110, 32, 116, 104, 101, 32, 119, 97, 108, 108, 33, 10, 10};
.global .align 1 .b8 end[251] = {48, 49, 32, 98, 111, 116, 116, 108, 101, 32, 111, 102, 32, 98, 101, 101, 114, 32, 111, 110, 32, 116, 104, 101, 32, 119, 97, 108, 108, 44, 32, 48, 49, 32, 98, 111, 116, 116, 108, 101, 32, 111, 102, 32, 98, 101, 101, 114, 46, 10, 84, 97, 107, 101, 32, 111, 110, 101, 32, 100, 111, 119, 110, 32, 97, 110, 100, 32, 112, 97, 115, 115, 32, 105, 116, 32, 97, 114, 111, 117, 110, 100, 44, 32, 110, 111, 32, 109, 111, 114, 101, 32, 98, 111, 116, 116, 108, 101, 115, 32, 111, 102, 32, 98, 101, 101, 114, 32, 111, 110, 32, 116, 104, 101, 32, 119, 97, 108, 108, 46, 10, 10, 78, 111, 32, 109, 111, 114, 101, 32, 98, 111, 116, 116, 108, 101, 115, 32, 111, 102, 32, 98, 101, 101, 114, 32, 111, 110, 32, 116, 104, 101, 32, 119, 97, 108, 108, 44, 32, 110, 111, 32, 109, 111, 114, 101, 32, 98, 111, 116, 116, 108, 101, 115, 32, 111, 102, 32, 98, 101, 101, 114, 46, 10, 71, 111, 32, 116, 111, 32, 116, 104, 101, 32, 115, 116, 111, 114, 101, 32, 97, 110, 100, 32, 98, 117, 121, 32, 115, 111, 109, 101, 32, 109, 111, 114, 101, 44, 32, 57, 57, 32, 98, 111, 116, 116, 108, 101, 115, 32, 111, 102, 32, 98, 101, 101, 114, 32, 111, 110, 32, 116, 104, 101, 32, 119, 97, 108, 108, 46};

.visible .entry _Z8bottle99Pc(
	.param .u64 .ptr .align 1 _Z8bottle99Pc_param_0
)
{
	.reg .pred 	%p<6>;
	.reg .b16 	%rs<25>;
	.reg .b32 	%r<15>;
	.reg .b64 	%rd<24>;

	ld.param.u64 	%rd9, [_Z8bottle99Pc_param_0];
	cvta.to.global.u64 	%rd1, %rd9;
	mov.u32 	%r1, %tid.x;
	mul.lo.s32 	%r9, %r1, 120;
	cvt.u64.u32 	%rd2, %r9;
	add.s64 	%rd3, %rd1, %rd2;
	setp.ne.s32 	%p1, %r1, 98;
	@%p1 bra 	$L__BB0_4;
	add.s64 	%rd20, %rd2, %rd1;
	add.s64 	%rd23, %rd20, 1;
	mov.u64 	%rd21, end;
	add.s64 	%rd22, %rd21, 1;
	mov.b32 	%r12, 0;
$L__BB0_2:
	ld.global.u8 	%rs22, [%rd22+-1];
	st.global.u8 	[%rd23+-1], %rs22;
	ld.global.u8 	%rs23, [%rd22];
	st.global.u8 	[%rd23], %rs23;
	add.s32 	%r12, %r12, 2;
	add.s64 	%rd23, %rd23, 2;
	add.s64 	%rd22, %rd22, 2;
	setp.ne.s32 	%p5, %r12, 250;
	@%p5 bra 	$L__BB0_2;
	mov.b16 	%rs24, 0;
	st.global.u8 	[%rd3+250], %rs24;
	bra.uni 	$L__BB0_11;
$L__BB0_4:
	cvt.u16.u32 	%rs6, %r1;
	sub.s16 	%rs7, 99, %rs6;
	mul.hi.s16 	%rs8, %rs7, 26215;
	shr.u16 	%rs9, %rs8, 15;
	shr.s16 	%rs10, %rs8, 2;
	add.s16 	%rs11, %rs10, %rs9;
	add.s16 	%rs1, %rs11, 48;
	mul.lo.s16 	%rs12, %rs11, 10;
	sub.s16 	%rs13, %rs7, %rs12;
	add.s16 	%rs2, %rs13, 48;
	sub.s16 	%rs14, 98, %rs6;
	mul.hi.s16 	%rs15, %rs14, 26215;
	shr.u16 	%rs16, %rs15, 15;
	shr.s16 	%rs17, %rs15, 2;
	add.s16 	%rs18, %rs17, %rs16;
	add.s16 	%rs3, %rs18, 48;
	mul.lo.s16 	%rs19, %rs18, 10;
	sub.s16 	%rs20, %rs14, %rs19;
	add.s16 	%rs4, %rs20, 48;
	mov.b32 	%r4, 0;
	mov.u64 	%rd11, text;
$L__BB0_5:
	cvt.u64.u32 	%rd10, %r4;
	add.s64 	%rd12, %rd11, %rd10;
	ld.global.u8 	%rs21, [%rd12];
	setp.eq.s16 	%p2, %rs21, 35;
	@%p2 bra 	$L__BB0_8;
	setp.ne.s16 	%p3, %rs21, 95;
	@%p3 bra 	$L__BB0_9;
	add.s64 	%rd16, %rd3, %rd10;
	st.global.u8 	[%rd16], %rs1;
	add.s32 	%r14, %r4, 1;
	st.global.u8 	[%rd16+1], %rs2;
	bra.uni 	$L__BB0_10;
$L__BB0_8:
	add.s64 	%rd14, %rd3, %rd10;
	st.global.u8 	[%rd14], %rs3;
	add.s32 	%r14, %r4, 1;
	st.global.u8 	[%rd14+1], %rs4;
	bra.uni 	$L__BB0_10;
$L__BB0_9:
	add.s64 	%rd18, %rd3, %rd10;
	st.global.u8 	[%rd18], %rs21;
	mov.u32 	%r14, %r4;
$L__BB0_10:
	add.s32 	%r4, %r14, 1;
	setp.lt.u32 	%p4, %r14, 119;
	@%p4 bra 	$L__BB0_5;
$L__BB0_11:
	ret;

}


// ===== COMPILED SASS (sm_100) =====

	.target	sm_100

	.elftype	@"ET_EXEC"


//--------------------- .note.nv.tkinfo           --------------------------
	.section	.note.nv.tkinfo,"",@"SHT_NOTE"
	.sectionflags	@"SHF_NOTE_NV_TKINFO"
	.tkinfo
        /*0018*/ 	.word	0x00000002
        /*0030*/ 	.string	""
        /*0030*/ 	.string	"ptxas"
        /*0030*/ 	.string	"Cuda compilation tools, release 13.0, V13.0.88"
        /*0030*/ 	.string	"Build cuda_13.0.r13.0/compiler.36424714_0"
        /*0030*/ 	.string	"-arch sm_100 -m 64 "



//--------------------- .note.nv.cuinfo           --------------------------
	.section	.note.nv.cuinfo,"",@"SHT_NOTE"
	.sectionflags	@"SHF_NOTE_NV_CUINFO"
        /*0018*/ 	.short	0x0002
        /*001a*/ 	.short	0x0064
        /*001c*/ 	.short	0x0082
	.zero		2


//--------------------- .nv.info                  --------------------------
	.section	.nv.info,"",@"SHT_CUDA_INFO"
	.align	4


	//----- nvinfo : EIATTR_REGCOUNT
	.align		4
        /*0000*/ 	.byte	0x04, 0x2f
        /*0002*/ 	.short	(.L_3 - .L_2)
	.align		4
.L_2:
        /*0004*/ 	.word	index@(_Z8bottle99Pc)
        /*0008*/ 	.word	0x00000016


	//----- nvinfo : EIATTR_FRAME_SIZE
	.align		4
.L_3:
        /*000c*/ 	.byte	0x04, 0x11
        /*000e*/ 	.short	(.L_5 - .L_4)
	.align		4
.L_4:
        /*0010*/ 	.word	index@(_Z8bottle99Pc)
        /*0014*/ 	.word	0x00000000


	//----- nvinfo : EIATTR_MIN_STACK_SIZE
	.align		4
.L_5:
        /*0018*/ 	.byte	0x04, 0x12
        /*001a*/ 	.short	(.L_7 - .L_6)
	.align		4
.L_6:
        /*001c*/ 	.word	index@(_Z8bottle99Pc)
        /*0020*/ 	.word	0x00000000
.L_7:


//--------------------- .nv.compat                --------------------------
	.section	.nv.compat,"",@"SHT_CUDA_COMPAT_INFO"
	.align	4
        /*0000*/ 	.byte	0x02, 0x09, 0x00, 0x00, 0x02, 0x02, 0x01, 0x00, 0x02, 0x05, 0x05, 0x00, 0x03, 0x07, 0x01, 0x01
        /*0010*/ 	.byte	0x02, 0x03, 0x00, 0x00, 0x02, 0x06, 0x01, 0x00, 0x04, 0x0b, 0x08, 0x00, 0x09, 0x00, 0x00, 0x00
        /*0020*/ 	.byte	0x00, 0x00, 0x00, 0x00


//--------------------- .nv.info._Z8bottle99Pc    --------------------------
	.section	.nv.info._Z8bottle99Pc,"",@"SHT_CUDA_INFO"
	.sectionflags	@""
	.align	4


	//----- nvinfo : EIATTR_CUDA_API_VERSION
	.align		4
        /*0000*/ 	.byte	0x04, 0x37
        /*0002*/ 	.short	(.L_9 - .L_8)
.L_8:
        /*0004*/ 	.word	0x00000082


	//----- nvinfo : EIATTR_KPARAM_INFO
	.align		4
.L_9:
        /*0008*/ 	.byte	0x04, 0x17
        /*000a*/ 	.short	(.L_11 - .L_10)
.L_10:
        /*000c*/ 	.word	0x00000000
        /*0010*/ 	.short	0x0000
        /*0012*/ 	.short	0x0000
        /*0014*/ 	.byte	0x00, 0xf5, 0x21, 0x00


	//----- nvinfo : EIATTR_SPARSE_MMA_MASK
	.align		4
.L_11:
        /*0018*/ 	.byte	0x03, 0x50
        /*001a*/ 	.short	0x0000


	//----- nvinfo : EIATTR_MAXREG_COUNT
	.align		4
        /*001c*/ 	.byte	0x03, 0x1b
        /*001e*/ 	.short	0x00ff


	//----- nvinfo : EIATTR_MERCURY_ISA_VERSION
	.align		4
        /*0020*/ 	.byte	0x03, 0x5f
        /*0022*/ 	.short	0x0101


	//----- nvinfo : EIATTR_VRC_CTA_INIT_COUNT
	.align		4
        /*0024*/ 	.byte	0x02, 0x4a
	.zero		1
	.zero		1


	//----- nvinfo : EIATTR_EXIT_INSTR_OFFSETS
	.align		4
        /*0028*/ 	.byte	0x04, 0x1c
        /*002a*/ 	.short	(.L_13 - .L_12)


	//   ....[0]....
.L_12:
        /*002c*/ 	.word	0x000009e0


	//   ....[1]....
        /*0030*/ 	.word	0x00000d90


	//----- nvinfo : EIATTR_CRS_STACK_SIZE
	.align		4
.L_13:
        /*0034*/ 	.byte	0x04, 0x1e
        /*0036*/ 	.short	(.L_15 - .L_14)
.L_14:
        /*0038*/ 	.word	0x00000000


	//----- nvinfo : EIATTR_CBANK_PARAM_SIZE
	.align		4
.L_15:
        /*003c*/ 	.byte	0x03, 0x19
        /*003e*/ 	.short	0x0008


	//----- nvinfo : EIATTR_PARAM_CBANK
	.align		4
        /*0040*/ 	.byte	0x04, 0x0a
        /*0042*/ 	.short	(.L_17 - .L_16)
	.align		4
.L_16:
        /*0044*/ 	.word	index@(.nv.constant0._Z8bottle99Pc)
        /*0048*/ 	.short	0x0380
        /*004a*/ 	.short	0x0008


	//----- nvinfo : EIATTR_SW_WAR
	.align		4
.L_17:
        /*004c*/ 	.byte	0x04, 0x36
        /*004e*/ 	.short	(.L_19 - .L_18)
.L_18:
        /*0050*/ 	.word	0x00000008
.L_19:


//--------------------- .nv.callgraph             --------------------------
	.section	.nv.callgraph,"",@"SHT_CUDA_CALLGRAPH"
	.align	4
	.sectionentsize	8
	.align		4
        /*0000*/ 	.word	0x00000000
	.align		4
        /*0004*/ 	.word	0xffffffff
	.align		4
        /*0008*/ 	.word	0x00000000
	.align		4
        /*000c*/ 	.word	0xfffffffe
	.align		4
        /*0010*/ 	.word	0x00000000
	.align		4
        /*0014*/ 	.word	0xfffffffd
	.align		4
        /*0018*/ 	.word	0x00000000
	.align		4
        /*001c*/ 	.word	0xfffffffc


//--------------------- .nv.constant4             --------------------------
	.section	.nv.constant4,"a",@progbits
	.align	8
	.align		8
.nv.constant4:
        /*0000*/ 	.dword	text
	.align		8
        /*0008*/ 	.dword	end


//--------------------- .text._Z8bottle99Pc       --------------------------
	.section	.text._Z8bottle99Pc,"ax",@progbits
	.align	128
        .global         _Z8bottle99Pc
        .type           _Z8bottle99Pc,@function
        .size           _Z8bottle99Pc,(.L_x_7 - _Z8bottle99Pc)
        .other          _Z8bottle99Pc,@"STO_CUDA_ENTRY STV_DEFAULT"
_Z8bottle99Pc:
.text._Z8bottle99Pc:
[----:B------:R-:W-:Y:S01]  /*0000*/  LDC R1, c[0x0][0x37c] ;  /* 0x0000df00ff017b82 */ /* 0x000fe20000000800 */
[----:B------:R-:W0:Y:S07]  /*0010*/  S2R R0, SR_TID.X ;  /* 0x0000000000007919 */ /* 0x000e2e0000002100 */
[----:B------:R-:W1:Y:S01]  /*0020*/  LDC.64 R2, c[0x0][0x380] ;  /* 0x0000e000ff027b82 */ /* 0x000e620000000a00 */
[----:B------:R-:W2:Y:S01]  /*0030*/  LDCU.64 UR6, c[0x0][0x358] ;  /* 0x00006b00ff0677ac */ /* 0x000ea20008000a00 */
[C---:B0-----:R-:W-:Y:S01]  /*0040*/  ISETP.NE.AND P0, PT, R0.reuse, 0x62, PT ;  /* 0x000000620000780c */ /* 0x041fe20003f05270 */
[----:B------:R-:W-:-:S05]  /*0050*/  IMAD R5, R0, 0x78, RZ ;  /* 0x0000007800057824 */ /* 0x000fca00078e02ff */
[----:B-1----:R-:W-:-:S05]  /*0060*/  IADD3 R2, P1, PT, R5, R2, RZ ;  /* 0x0000000205027210 */ /* 0x002fca0007f3e0ff */
[----:B------:R-:W-:Y:S02]  /*0070*/  IMAD.X R3, RZ, RZ, R3, P1 ;  /* 0x000000ffff037224 */ /* 0x000fe400008e0603 */
[----:B--2---:R-:W-:Y:S06]  /*0080*/  @P0 BRA `(.L_x_0) ;  /* 0x0000000800580947 */ /* 0x004fec0003800000 */
[----:B------:R-:W0:Y:S01]  /*0090*/  LDC.64 R4, c[0x4][0x8] ;  /* 0x01000200ff047b82 */ /* 0x000e220000000a00 */
[----:B------:R-:W1:Y:S01]  /*00a0*/  LDCU.64 UR4, c[0x4][0x8] ;  /* 0x01000100ff0477ac */ /* 0x000e620008000a00 */
[----:B0-----:R-:W2:Y:S04]  /*00b0*/  LDG.E.U8 R7, desc[UR6][R4.64] ;  /* 0x0000000604077981 */ /* 0x001ea8000c1e1100 */
[----:B--2---:R0:W-:Y:S04]  /*00c0*/  STG.E.U8 desc[UR6][R2.64], R7 ;  /* 0x0000000702007986 */ /* 0x0041e8000c101106 */
[----:B------:R-:W2:Y:S01]  /*00d0*/  LDG.E.U8 R9, desc[UR6][R4.64+0x1] ;  /* 0x0000010604097981 */ /* 0x000ea2000c1e1100 */
[----:B-1----:R-:W-:Y:S01]  /*00e0*/  UIADD3.X UR4, UP0, UPT, UR4, 0x2, URZ, UPT, !UPT ;  /* 0x0000000204047890 */ /* 0x002fe2000bf1e4ff */
[----:B------:R-:W-:-:S03]  /*00f0*/  IADD3 R8, P0, PT, R2, 0x3, RZ ;  /* 0x0000000302087810 */ /* 0x000fc60007f1e0ff */
[----:B------:R-:W-:Y:S02]  /*0100*/  UIADD3.X UR5, UPT, UPT, URZ, UR5, URZ, UP0, !UPT ;  /* 0x00000005ff057290 */ /* 0x000fe400087fe4ff */
[----:B------:R-:W-:Y:S02]  /*0110*/  IMAD.X R15, RZ, RZ, R3, P0 ;  /* 0x000000ffff0f7224 */ /* 0x000fe400000e0603 */
[----:B------:R-:W-:Y:S01]  /*0120*/  IMAD.U32 R0, RZ, RZ, UR4 ;  /* 0x00000004ff007e24 */ /* 0x000fe2000f8e00ff */
[----:B------:R-:W-:Y:S01]  /*0130*/  UMOV UR4, 0x2 ;  /* 0x0000000200047882 */ /* 0x000fe20000000000 */
[----:B------:R-:W-:Y:S01]  /*0140*/  IMAD.U32 R13, RZ, RZ, UR5 ;  /* 0x00000005ff0d7e24 */ /* 0x000fe2000f8e00ff */
[----:B--2---:R0:W-:Y:S06]  /*0150*/  STG.E.U8 desc[UR6][R2.64+0x1], R9 ;  /* 0x0000010902007986 */ /* 0x0041ec000c101106 */
.L_x_1:
[----:B------:R-:W-:Y:S02]  /*0160*/  IMAD.MOV.U32 R6, RZ, RZ, R0 ;  /* 0x000000ffff067224 */ /* 0x000fe400078e0000 */
[----:B0-----:R-:W-:-:S05]  /*0170*/  IMAD.MOV.U32 R7, RZ, RZ, R13 ;  /* 0x000000ffff077224 */ /* 0x001fca00078e000d */
[----:B---3--:R-:W2:Y:S01]  /*0180*/  LDG.E.U8 R9, desc[UR6][R6.64+-0x1] ;  /* 0xffffff0606097981 */ /* 0x008ea2000c1e1100 */
[----:B------:R-:W-:Y:S02]  /*0190*/  IMAD.MOV.U32 R4, RZ, RZ, R8 ;  /* 0x000000ffff047224 */ /* 0x000fe400078e0008 */
[----:B------:R-:W-:-:S05]  /*01a0*/  IMAD.MOV.U32 R5, RZ, RZ, R15 ;  /* 0x000000ffff057224 */ /* 0x000fca00078e000f */
[----:B--2---:R0:W-:Y:S04]  /*01b0*/  STG.E.U8 desc[UR6][R4.64+-0x1], R9 ;  /* 0xffffff0904007986 */ /* 0x0041e8000c101106 */
[----:B------:R-:W2:Y:S04]  /*01c0*/  LDG.E.U8 R11, desc[UR6][R6.64] ;  /* 0x00000006060b7981 */ /* 0x000ea8000c1e1100 */
[----:B--2---:R1:W-:Y:S04]  /*01d0*/  STG.E.U8 desc[UR6][R4.64], R11 ;  /* 0x0000000b04007986 */ /* 0x0043e8000c101106 */
[----:B------:R-:W2:Y:S04]  /*01e0*/  LDG.E.U8 R13, desc[UR6][R6.64+0x1] ;  /* 0x00000106060d7981 */ /* 0x000ea8000c1e1100 */
[----:B--2---:R2:W-:Y:S04]  /*01f0*/  STG.E.U8 desc[UR6][R4.64+0x1], R13 ;  /* 0x0000010d04007986 */ /* 0x0045e8000c101106 */
[----:B------:R-:W3:Y:S04]  /*0200*/  LDG.E.U8 R15, desc[UR6][R6.64+0x2] ;  /* 0x00000206060f7981 */ /* 0x000ee8000c1e1100 */
[----:B---3--:R3:W-:Y:S04]  /*0210*/  STG.E.U8 desc[UR6][R4.64+0x2], R15 ;  /* 0x0000020f04007986 */ /* 0x0087e8000c101106 */
[----:B------:R-:W4:Y:S04]  /*0220*/  LDG.E.U8 R17, desc[UR6][R6.64+0x3] ;  /* 0x0000030606117981 */ /* 0x000f28000c1e1100 */
[----:B----4-:R4:W-:Y:S04]  /*0230*/  STG.E.U8 desc[UR6][R4.64+0x3], R17 ;  /* 0x0000031104007986 */ /* 0x0109e8000c101106 */
[----:B------:R-:W5:Y:S04]  /*0240*/  LDG.E.U8 R19, desc[UR6][R6.64+0x4] ;  /* 0x0000040606137981 */ /* 0x000f68000c1e1100 */
[----:B-----5:R5:W-:Y:S04]  /*0250*/  STG.E.U8 desc[UR6][R4.64+0x4], R19 ;  /* 0x0000041304007986 */ /* 0x020be8000c101106 */
[----:B0-----:R-:W2:Y:S04]  /*0260*/  LDG.E.U8 R9, desc[UR6][R6.64+0x5] ;  /* 0x0000050606097981 */ /* 0x001ea8000c1e1100 */
[----:B--2---:R0:W-:Y:S04]  /*0270*/  STG.E.U8 desc[UR6][R4.64+0x5], R9 ;  /* 0x0000050904007986 */ /* 0x0041e8000c101106 */
[----:B-1----:R-:W2:Y:S04]  /*0280*/  LDG.E.U8 R11, desc[UR6][R6.64+0x6] ;  /* 0x00000606060b7981 */ /* 0x002ea8000c1e1100 */
[----:B--2---:R1:W-:Y:S04]  /*0290*/  STG.E.U8 desc[UR6][R4.64+0x6], R11 ;  /* 0x0000060b04007986 */ /* 0x0043e8000c101106 */
[----:B------:R-:W2:Y:S04]  /*02a0*/  LDG.E.U8 R13, desc[UR6][R6.64+0x7] ;  /* 0x00000706060d7981 */ /* 0x000ea8000c1e1100 */
[----:B--2---:R2:W-:Y:S04]  /*02b0*/  STG.E.U8 desc[UR6][R4.64+0x7], R13 ;  /* 0x0000070d04007986 */ /* 0x0045e8000c101106 */
[----:B---3--:R-:W3:Y:S04]  /*02c0*/  LDG.E.U8 R15, desc[UR6][R6.64+0x8] ;  /* 0x00000806060f7981 */ /* 0x008ee8000c1e1100 */
[----:B---3--:R3:W-:Y:S04]  /*02d0*/  STG.E.U8 desc[UR6][R4.64+0x8], R15 ;  /* 0x0000080f04007986 */ /* 0x0087e8000c101106 */
[----:B----4-:R-:W4:Y:S04]  /*02e0*/  LDG.E.U8 R17, desc[UR6][R6.64+0x9] ;  /* 0x0000090606117981 */ /* 0x010f28000c1e1100 */
[----:B----4-:R4:W-:Y:S04]  /*02f0*/  STG.E.U8 desc[UR6][R4.64+0x9], R17 ;  /* 0x0000091104007986 */ /* 0x0109e8000c101106 */
[----:B-----5:R-:W5:Y:S04]  /*0300*/  LDG.E.U8 R19, desc[UR6][R6.64+0xa] ;  /* 0x00000a0606137981 */ /* 0x020f68000c1e1100 */
        /* <DEDUP_REMOVED lines=90> */
[----:B--2---:R-:W-:Y:S04]  /*08b0*/  STG.E.U8 desc[UR6][R4.64+0x37], R13 ;  /* 0x0000370d04007986 */ /* 0x004fe8000c101106 */
[----:B---3--:R-:W2:Y:S04]  /*08c0*/  LDG.E.U8 R15, desc[UR6][R6.64+0x38] ;  /* 0x00003806060f7981 */ /* 0x008ea8000c1e1100 */
[----:B--2---:R2:W-:Y:S04]  /*08d0*/  STG.E.U8 desc[UR6][R4.64+0x38], R15 ;  /* 0x0000380f04007986 */ /* 0x0045e8000c101106 */
[----:B----4-:R-:W3:Y:S04]  /*08e0*/  LDG.E.U8 R17, desc[UR6][R6.64+0x39] ;  /* 0x0000390606117981 */ /* 0x010ee8000c1e1100 */
[----:B---3--:R3:W-:Y:S04]  /*08f0*/  STG.E.U8 desc[UR6][R4.64+0x39], R17 ;  /* 0x0000391104007986 */ /* 0x0087e8000c101106 */
[----:B-----5:R-:W4:Y:S04]  /*0900*/  LDG.E.U8 R19, desc[UR6][R6.64+0x3a] ;  /* 0x00003a0606137981 */ /* 0x020f28000c1e1100 */
[----:B----4-:R3:W-:Y:S04]  /*0910*/  STG.E.U8 desc[UR6][R4.64+0x3a], R19 ;  /* 0x00003a1304007986 */ /* 0x0107e8000c101106 */
[----:B0-----:R-:W4:Y:S04]  /*0920*/  LDG.E.U8 R9, desc[UR6][R6.64+0x3b] ;  /* 0x00003b0606097981 */ /* 0x001f28000c1e1100 */
[----:B----4-:R3:W-:Y:S04]  /*0930*/  STG.E.U8 desc[UR6][R4.64+0x3b], R9 ;  /* 0x00003b0904007986 */ /* 0x0107e8000c101106 */
[----:B-1----:R-:W4:Y:S01]  /*0940*/  LDG.E.U8 R11, desc[UR6][R6.64+0x3c] ;  /* 0x00003c06060b7981 */ /* 0x002f22000c1e1100 */
[----:B------:R-:W-:Y:S01]  /*0950*/  UIADD3 UR4, UPT, UPT, UR4, 0x3e, URZ ;  /* 0x0000003e04047890 */ /* 0x000fe2000fffe0ff */
[----:B------:R-:W-:-:S02]  /*0960*/  IADD3 R8, P0, PT, R4, 0x3e, RZ ;  /* 0x0000003e04087810 */ /* 0x000fc40007f1e0ff */
[----:B------:R-:W-:Y:S01]  /*0970*/  IADD3 R0, P1, PT, R6, 0x3e, RZ ;  /* 0x0000003e06007810 */ /* 0x000fe20007f3e0ff */
[----:B------:R-:W-:Y:S02]  /*0980*/  UISETP.NE.AND UP0, UPT, UR4, 0xfa, UPT ;  /* 0x000000fa0400788c */ /* 0x000fe4000bf05270 */
[----:B--2---:R-:W-:Y:S02]  /*0990*/  IMAD.X R15, RZ, RZ, R5, P0 ;  /* 0x000000ffff0f7224 */ /* 0x004fe400000e0605 */
[----:B------:R-:W-:Y:S01]  /*09a0*/  IMAD.X R13, RZ, RZ, R7, P1 ;  /* 0x000000ffff0d7224 */ /* 0x000fe200008e0607 */
[----:B----4-:R3:W-:Y:S04]  /*09b0*/  STG.E.U8 desc[UR6][R4.64+0x3c], R11 ;  /* 0x00003c0b04007986 */ /* 0x0107e8000c101106 */
[----:B------:R-:W-:Y:S05]  /*09c0*/  BRA.U UP0, `(.L_x_1) ;  /* 0xfffffff500e47547 */ /* 0x000fea000b83ffff */
[----:B------:R-:W-:Y:S01]  /*09d0*/  STG.E.U8 desc[UR6][R2.64+0xfa], RZ ;  /* 0x0000faff02007986 */ /* 0x000fe2000c101106 */
[----:B------:R-:W-:Y:S05]  /*09e0*/  EXIT ;  /* 0x000000000000794d */ /* 0x000fea0003800000 */
.L_x_0:
[----:B------:R-:W-:Y:S01]  /*09f0*/  IMAD.MOV R6, RZ, RZ, -R0 ;  /* 0x000000ffff067224 */ /* 0x000fe200078e0a00 */
[----:B------:R-:W0:Y:S04]  /*0a00*/  LDCU.64 UR10, c[0x4][URZ] ;  /* 0x01000000ff0a77ac */ /* 0x000e280008000a00 */
[----:B------:R-:W-:Y:S01]  /*0a10*/  PRMT R6, R6, 0x7710, RZ ;  /* 0x0000771006067816 */ /* 0x000fe200000000ff */
[----:B------:R-:W-:-:S04]  /*0a20*/  UMOV UR4, URZ ;  /* 0x000000ff00047c82 */ /* 0x000fc80008000000 */
[C---:B------:R-:W-:Y:S02]  /*0a30*/  VIADD R0, R6.reuse, 0x63 ;  /* 0x0000006306007836 */ /* 0x040fe40000000000 */
[----:B------:R-:W-:-:S03]  /*0a40*/  VIADD R6, R6, 0x62 ;  /* 0x0000006206067836 */ /* 0x000fc60000000000 */
[----:B------:R-:W-:Y:S02]  /*0a50*/  PRMT R4, R0, 0x9910, RZ ;  /* 0x0000991000047816 */ /* 0x000fe400000000ff */
[----:B------:R-:W-:-:S03]  /*0a60*/  PRMT R5, R6, 0x9910, RZ ;  /* 0x0000991006057816 */ /* 0x000fc600000000ff */
[----:B------:R-:W-:Y:S02]  /*0a70*/  IMAD R7, R4, 0x6667, RZ ;  /* 0x0000666704077824 */ /* 0x000fe400078e02ff */
[----:B------:R-:W-:-:S03]  /*0a80*/  IMAD R8, R5, 0x6667, RZ ;  /* 0x0000666705087824 */ /* 0x000fc600078e02ff */
[----:B------:R-:W-:Y:S02]  /*0a90*/  SHF.R.S32.HI R4, RZ, 0x10, R7 ;  /* 0x00000010ff047819 */ /* 0x000fe40000011407 */
[----:B------:R-:W-:Y:S02]  /*0aa0*/  SHF.R.S32.HI R5, RZ, 0x10, R8 ;  /* 0x00000010ff057819 */ /* 0x000fe40000011408 */
[----:B------:R-:W-:Y:S02]  /*0ab0*/  LOP3.LUT R4, R4, 0xffff, RZ, 0xc0, !PT ;  /* 0x0000ffff04047812 */ /* 0x000fe400078ec0ff */
[----:B------:R-:W-:Y:S02]  /*0ac0*/  LOP3.LUT R5, R5, 0xffff, RZ, 0xc0, !PT ;  /* 0x0000ffff05057812 */ /* 0x000fe400078ec0ff */
[----:B------:R-:W-:Y:S02]  /*0ad0*/  SHF.R.U32.HI R4, RZ, 0xf, R4 ;  /* 0x0000000fff047819 */ /* 0x000fe40000011604 */
[----:B------:R-:W-:-:S02]  /*0ae0*/  SHF.R.U32.HI R5, RZ, 0xf, R5 ;  /* 0x0000000fff057819 */ /* 0x000fc40000011605 */
[----:B------:R-:W-:Y:S02]  /*0af0*/  LEA.HI.SX32 R4, R7, R4, 0xe ;  /* 0x0000000407047211 */ /* 0x000fe400078f72ff */
[----:B------:R-:W-:Y:S02]  /*0b00*/  LEA.HI.SX32 R8, R8, R5, 0xe ;  /* 0x0000000508087211 */ /* 0x000fe400078f72ff */
[----:B------:R-:W-:Y:S02]  /*0b10*/  PRMT R5, R4, 0x9910, RZ ;  /* 0x0000991004057816 */ /* 0x000fe400000000ff */
[C---:B------:R-:W-:Y:S01]  /*0b20*/  PRMT R7, R8.reuse, 0x9910, RZ ;  /* 0x0000991008077816 */ /* 0x040fe200000000ff */
[----:B------:R-:W-:Y:S02]  /*0b30*/  VIADD R11, R8, 0x30 ;  /* 0x00000030080b7836 */ /* 0x000fe40000000000 */
[----:B------:R-:W-:Y:S02]  /*0b40*/  IMAD R5, R5, 0xa, RZ ;  /* 0x0000000a05057824 */ /* 0x000fe400078e02ff */
[----:B------:R-:W-:-:S02]  /*0b50*/  IMAD R7, R7, 0xa, RZ ;  /* 0x0000000a07077824 */ /* 0x000fc400078e02ff */
[----:B------:R-:W-:Y:S02]  /*0b60*/  IMAD.MOV R5, RZ, RZ, -R5 ;  /* 0x000000ffff057224 */ /* 0x000fe400078e0a05 */
[----:B------:R-:W-:-:S03]  /*0b70*/  IMAD.MOV R7, RZ, RZ, -R7 ;  /* 0x000000ffff077224 */ /* 0x000fc600078e0a07 */
[----:B------:R-:W-:Y:S02]  /*0b80*/  PRMT R9, R5, 0x7710, RZ ;  /* 0x0000771005097816 */ /* 0x000fe400000000ff */
[----:B------:R-:W-:Y:S01]  /*0b90*/  PRMT R13, R7, 0x7710, RZ ;  /* 0x00007710070d7816 */ /* 0x000fe200000000ff */
[----:B------:R-:W-:Y:S01]  /*0ba0*/  VIADD R7, R4, 0x30 ;  /* 0x0000003004077836 */ /* 0x000fe20000000000 */
[----:B------:R-:W-:Y:S02]  /*0bb0*/  IADD3 R9, PT, PT, R0, 0x30, R9 ;  /* 0x0000003000097810 */ /* 0x000fe40007ffe009 */
[----:B0-----:R-:W-:-:S07]  /*0bc0*/  IADD3 R13, PT, PT, R6, 0x30, R13 ;  /* 0x00000030060d7810 */ /* 0x001fce0007ffe00d */
.L_x_5:
[----:B------:R-:W-:-:S04]  /*0bd0*/  UIADD3 UR5, UP0, UPT, UR4, UR10, URZ ;  /* 0x0000000a04057290 */ /* 0x000fc8000ff1e0ff */
[----:B------:R-:W-:Y:S02]  /*0be0*/  UIADD3.X UR8, UPT, UPT, URZ, UR11, URZ, UP0, !UPT ;  /* 0x0000000bff087290 */ /* 0x000fe400087fe4ff */
[----:B012---:R-:W-:-:S04]  /*0bf0*/  IMAD.U32 R4, RZ, RZ, UR5 ;  /* 0x00000005ff047e24 */ /* 0x007fc8000f8e00ff */
[----:B------:R-:W-:-:S05]  /*0c00*/  IMAD.U32 R5, RZ, RZ, UR8 ;  /* 0x00000008ff057e24 */ /* 0x000fca000f8e00ff */
[----:B------:R-:W2:Y:S02]  /*0c10*/  LDG.E.U8 R15, desc[UR6][R4.64] ;  /* 0x00000006040f7981 */ /* 0x000ea4000c1e1100 */
[----:B--2---:R-:W-:-:S13]  /*0c20*/  ISETP.NE.AND P0, PT, R15, 0x23, PT ;  /* 0x000000230f00780c */ /* 0x004fda0003f05270 */
[----:B------:R-:W-:Y:S05]  /*0c30*/  @!P0 BRA `(.L_x_2) ;  /* 0x0000000000348947 */ /* 0x000fea0003800000 */
[----:B------:R-:W-:-:S13]  /*0c40*/  ISETP.NE.AND P0, PT, R15, 0x5f, PT ;  /* 0x0000005f0f00780c */ /* 0x000fda0003f05270 */
[----:B------:R-:W-:Y:S05]  /*0c50*/  @P0 BRA `(.L_x_3) ;  /* 0x0000000000180947 */ /* 0x000fea0003800000 */
[----:B------:R-:W-:Y:S01]  /*0c60*/  IADD3 R4, P0, PT, R2, UR4, RZ ;  /* 0x0000000402047c10 */ /* 0x000fe2000ff1e0ff */
[----:B------:R-:W-:-:S04]  /*0c70*/  UIADD3 UR5, UPT, UPT, UR4, 0x1, URZ ;  /* 0x0000000104057890 */ /* 0x000fc8000fffe0ff */
[----:B------:R-:W-:-:S05]  /*0c80*/  IMAD.X R5, RZ, RZ, R3, P0 ;  /* 0x000000ffff057224 */ /* 0x000fca00000e0603 */
[----:B------:R2:W-:Y:S04]  /*0c90*/  STG.E.U8 desc[UR6][R4.64], R7 ;  /* 0x0000000704007986 */ /* 0x0005e8000c101106 */
[----:B------:R2:W-:Y:S01]  /*0ca0*/  STG.E.U8 desc[UR6][R4.64+0x1], R9 ;  /* 0x0000010904007986 */ /* 0x0005e2000c101106 */
[----:B------:R-:W-:Y:S05]  /*0cb0*/  BRA `(.L_x_4) ;  /* 0x0000000000287947 */ /* 0x000fea0003800000 */
.L_x_3:
[----:B------:R-:W-:Y:S01]  /*0cc0*/  IADD3 R4, P0, PT, R2, UR4, RZ ;  /* 0x0000000402047c10 */ /* 0x000fe2000ff1e0ff */
[----:B------:R-:W-:-:S04]  /*0cd0*/  UMOV UR5, UR4 ;  /* 0x0000000400057c82 */ /* 0x000fc80008000000 */
[----:B------:R-:W-:-:S05]  /*0ce0*/  IMAD.X R5, RZ, RZ, R3, P0 ;  /* 0x000000ffff057224 */ /* 0x000fca00000e0603 */
[----:B------:R1:W-:Y:S01]  /*0cf0*/  STG.E.U8 desc[UR6][R4.64], R15 ;  /* 0x0000000f04007986 */ /* 0x0003e2000c101106 */
[----:B------:R-:W-:Y:S05]  /*0d00*/  BRA `(.L_x_4) ;  /* 0x0000000000147947 */ /* 0x000fea0003800000 */
.L_x_2:
[----:B------:R-:W-:Y:S01]  /*0d10*/  IADD3 R4, P0, PT, R2, UR4, RZ ;  /* 0x0000000402047c10 */ /* 0x000fe2000ff1e0ff */
[----:B------:R-:W-:-:S04]  /*0d20*/  UIADD3 UR5, UPT, UPT, UR4, 0x1, URZ ;  /* 0x0000000104057890 */ /* 0x000fc8000fffe0ff */
[----:B------:R-:W-:-:S05]  /*0d30*/  IMAD.X R5, RZ, RZ, R3, P0 ;  /* 0x000000ffff057224 */ /* 0x000fca00000e0603 */
[----:B------:R0:W-:Y:S04]  /*0d40*/  STG.E.U8 desc[UR6][R4.64], R11 ;  /* 0x0000000b04007986 */ /* 0x0001e8000c101106 */
[----:B------:R0:W-:Y:S02]  /*0d50*/  STG.E.U8 desc[UR6][R4.64+0x1], R13 ;  /* 0x0000010d04007986 */ /* 0x0001e4000c101106 */
.L_x_4:
[----:B------:R-:W-:Y:S02]  /*0d60*/  UISETP.GE.U32.AND UP0, UPT, UR5, 0x77, UPT ;  /* 0x000000770500788c */ /* 0x000fe4000bf06070 */
[----:B------:R-:W-:-:S07]  /*0d70*/  UIADD3 UR4, UPT, UPT, UR5, 0x1, URZ ;  /* 0x0000000105047890 */ /* 0x000fce000fffe0ff */
[----:B------:R-:W-:Y:S05]  /*0d80*/  BRA.U !UP0, `(.L_x_5) ;  /* 0xfffffffd08907547 */ /* 0x000fea000b83ffff */
[----:B------:R-:W-:Y:S05]  /*0d90*/  EXIT ;  /* 0x000000000000794d */ /* 0x000fea0003800000 */
.L_x_6:
[----:B------:R-:W-:-:S00]  /*0da0*/  BRA `(.L_x_6) ;  /* 0xfffffffc00fc7947 */ /* 0x000fc0000383ffff */
[----:B------:R-:W-:-:S00]  /*0db0*/  NOP ;  /* 0x0000000000007918 */ /* 0x000fc00000000000 */
        /* <DEDUP_REMOVED lines=12> */
.L_x_7:


//--------------------- .nv.global.init           --------------------------
	.section	.nv.global.init,"aw",@progbits
.nv.global.init:
	.type		text,@object
	.size		text,(end - text)
text:
        /*0000*/ 	.byte	0x5f, 0x5f, 0x20, 0x62, 0x6f, 0x74, 0x74, 0x6c, 0x65, 0x73, 0x20, 0x6f, 0x66, 0x20, 0x62, 0x65
        /*0010*/ 	.byte	0x65, 0x72, 0x20, 0x6f, 0x6e, 0x20, 0x74, 0x68, 0x65, 0x20, 0x77, 0x61, 0x6c, 0x6c, 0x2c, 0x20
        /*0020*/ 	.byte	0x5f, 0x5f, 0x20, 0x62, 0x6f, 0x74, 0x74, 0x6c, 0x65, 0x73, 0x20, 0x6f, 0x66, 0x20, 0x62, 0x65
        /*0030*/ 	.byte	0x65, 0x72, 0x21, 0x0a, 0x54, 0x61, 0x6b, 0x65, 0x20, 0x6f, 0x6e, 0x65, 0x20, 0x64, 0x6f, 0x77
        /*0040*/ 	.byte	0x6e, 0x2c, 0x20, 0x61, 0x6e, 0x64, 0x20, 0x70, 0x61, 0x73, 0x73, 0x20, 0x69, 0x74, 0x20, 0x61
        /*0050*/ 	.byte	0x72, 0x6f, 0x75, 0x6e, 0x64, 0x2c, 0x20, 0x23, 0x23, 0x20, 0x62, 0x6f, 0x74, 0x74, 0x6c, 0x65
        /*0060*/ 	.byte	0x73, 0x20, 0x6f, 0x66, 0x20, 0x62, 0x65, 0x65, 0x72, 0x20, 0x6f, 0x6e, 0x20, 0x74, 0x68, 0x65
        /*0070*/ 	.byte	0x20, 0x77, 0x61, 0x6c, 0x6c, 0x21, 0x0a, 0x0a, 0x00
	.type		end,@object
	.size		end,(.L_1 - end)
end:
        /*0079*/ 	.byte	0x30, 0x31, 0x20, 0x62, 0x6f, 0x74, 0x74, 0x6c, 0x65, 0x20, 0x6f, 0x66, 0x20, 0x62, 0x65, 0x65
        /* <DEDUP_REMOVED lines=14> */
        /*0169*/ 	.byte	0x20, 0x74, 0x68, 0x65, 0x20, 0x77, 0x61, 0x6c, 0x6c, 0x2e, 0x00
.L_1:


//--------------------- .nv.shared.reserved.0     --------------------------
	.section	.nv.shared.reserved.0,"aw",@nobits
	.weak		__nv_reservedSMEM_offset_0_alias
	.size		__nv_reservedSMEM_offset_0_alias, 0, 64
	.other		__nv_reservedSMEM_offset_0_alias,@"STO_CUDA_RESERVED_SHARED STV_DEFAULT"
__nv_reservedSMEM_offset_0_alias:
	.zero		0
	.zero		64


//--------------------- .nv.constant0._Z8bottle99Pc --------------------------
	.section	.nv.constant0._Z8bottle99Pc,"a",@progbits
	.sectionflags	@""
	.align	4
.nv.constant0._Z8bottle99Pc:
	.zero		904


//--------------------- SYMBOLS --------------------------

	.type		.nv.reservedSmem.offset0,@object
	.size		.nv.reservedSmem.offset0,0x4
